//
// Generated by NVIDIA NVVM Compiler
//
// Compiler Build ID: CL-36424714
// Cuda compilation tools, release 13.0, V13.0.88
// Based on NVVM 20.0.0
//

.version 9.0
.target sm_100
.address_size 64

	// .globl	_Z26matrixMultiplicationKernelP6MatrixS0_S0_

.visible .entry _Z26matrixMultiplicationKernelP6MatrixS0_S0_(
	.param .u64 .ptr .align 1 _Z26matrixMultiplicationKernelP6MatrixS0_S0__param_0,
	.param .u64 .ptr .align 1 _Z26matrixMultiplicationKernelP6MatrixS0_S0__param_1,
	.param .u64 .ptr .align 1 _Z26matrixMultiplicationKernelP6MatrixS0_S0__param_2
)
{
	.reg .pred 	%p<6>;
	.reg .b32 	%r<50>;
	.reg .b32 	%f<21>;
	.reg .b64 	%rd<97>;

	ld.param.u64 	%rd4, [_Z26matrixMultiplicationKernelP6MatrixS0_S0__param_0];
	ld.param.u64 	%rd5, [_Z26matrixMultiplicationKernelP6MatrixS0_S0__param_1];
	ld.param.u64 	%rd6, [_Z26matrixMultiplicationKernelP6MatrixS0_S0__param_2];
	cvta.to.global.u64 	%rd1, %rd6;
	mov.u32 	%r13, %tid.x;
	mov.u32 	%r14, %ctaid.x;
	mov.u32 	%r15, %ntid.x;
	mad.lo.s32 	%r16, %r14, %r15, %r13;
	ld.global.v2.u32 	{%r17, %r18}, [%rd1];
	mul.lo.s32 	%r19, %r18, %r17;
	mul.lo.s32 	%r1, %r19, %r16;
	add.s32 	%r2, %r1, %r19;
	setp.lt.s32 	%p1, %r19, 1;
	@%p1 bra 	$L__BB0_6;
	cvta.to.global.u64 	%rd2, %rd4;
	cvta.to.global.u64 	%rd3, %rd5;
	add.s32 	%r20, %r1, 1;
	max.s32 	%r3, %r2, %r20;
	sub.s32 	%r21, %r3, %r1;
	and.b32  	%r4, %r21, 3;
	setp.eq.s32 	%p2, %r4, 0;
	mov.u32 	%r48, %r1;
	@%p2 bra 	$L__BB0_4;
	neg.s32 	%r46, %r4;
	mov.u32 	%r48, %r1;
$L__BB0_3:
	.pragma "nounroll";
	ld.global.u32 	%r22, [%rd1+4];
	div.s32 	%r23, %r48, %r22;
	mul.lo.s32 	%r24, %r23, %r22;
	sub.s32 	%r25, %r48, %r24;
	ld.global.u64 	%rd7, [%rd2+8];
	cvta.to.global.u64 	%rd8, %rd7;
	mul.wide.s32 	%rd9, %r23, 8;
	add.s64 	%rd10, %rd8, %rd9;
	ld.global.u64 	%rd11, [%rd10];
	cvta.to.global.u64 	%rd12, %rd11;
	ld.global.f32 	%f1, [%rd12];
	ld.global.u64 	%rd13, [%rd3+8];
	cvta.to.global.u64 	%rd14, %rd13;
	ld.global.u64 	%rd15, [%rd14];
	cvta.to.global.u64 	%rd16, %rd15;
	mul.wide.s32 	%rd17, %r25, 4;
	add.s64 	%rd18, %rd16, %rd17;
	ld.global.f32 	%f2, [%rd18];
	ld.global.u64 	%rd19, [%rd1+8];
	cvta.to.global.u64 	%rd20, %rd19;
	add.s64 	%rd21, %rd20, %rd9;
	ld.global.u64 	%rd22, [%rd21];
	cvta.to.global.u64 	%rd23, %rd22;
	add.s64 	%rd24, %rd23, %rd17;
	ld.global.f32 	%f3, [%rd24];
	fma.rn.f32 	%f4, %f1, %f2, %f3;
	st.global.f32 	[%rd24], %f4;
	add.s32 	%r48, %r48, 1;
	add.s32 	%r46, %r46, 1;
	setp.ne.s32 	%p3, %r46, 0;
	@%p3 bra 	$L__BB0_3;
$L__BB0_4:
	sub.s32 	%r26, %r1, %r3;
	setp.gt.u32 	%p4, %r26, -4;
	@%p4 bra 	$L__BB0_6;
$L__BB0_5:
	ld.global.u32 	%r27, [%rd1+4];
	div.s32 	%r28, %r48, %r27;
	mul.lo.s32 	%r29, %r28, %r27;
	sub.s32 	%r30, %r48, %r29;
	ld.global.u64 	%rd25, [%rd2+8];
	cvta.to.global.u64 	%rd26, %rd25;
	mul.wide.s32 	%rd27, %r28, 8;
	add.s64 	%rd28, %rd26, %rd27;
	ld.global.u64 	%rd29, [%rd28];
	cvta.to.global.u64 	%rd30, %rd29;
	ld.global.f32 	%f5, [%rd30];
	ld.global.u64 	%rd31, [%rd3+8];
	cvta.to.global.u64 	%rd32, %rd31;
	ld.global.u64 	%rd33, [%rd32];
	cvta.to.global.u64 	%rd34, %rd33;
	mul.wide.s32 	%rd35, %r30, 4;
	add.s64 	%rd36, %rd34, %rd35;
	ld.global.f32 	%f6, [%rd36];
	ld.global.u64 	%rd37, [%rd1+8];
	cvta.to.global.u64 	%rd38, %rd37;
	add.s64 	%rd39, %rd38, %rd27;
	ld.global.u64 	%rd40, [%rd39];
	cvta.to.global.u64 	%rd41, %rd40;
	add.s64 	%rd42, %rd41, %rd35;
	ld.global.f32 	%f7, [%rd42];
	fma.rn.f32 	%f8, %f5, %f6, %f7;
	st.global.f32 	[%rd42], %f8;
	ld.global.u32 	%r31, [%rd1+4];
	add.s32 	%r32, %r48, 1;
	div.s32 	%r33, %r32, %r31;
	mul.lo.s32 	%r34, %r33, %r31;
	sub.s32 	%r35, %r32, %r34;
	ld.global.u64 	%rd43, [%rd2+8];
	cvta.to.global.u64 	%rd44, %rd43;
	mul.wide.s32 	%rd45, %r33, 8;
	add.s64 	%rd46, %rd44, %rd45;
	ld.global.u64 	%rd47, [%rd46];
	cvta.to.global.u64 	%rd48, %rd47;
	ld.global.f32 	%f9, [%rd48];
	ld.global.u64 	%rd49, [%rd3+8];
	cvta.to.global.u64 	%rd50, %rd49;
	ld.global.u64 	%rd51, [%rd50];
	cvta.to.global.u64 	%rd52, %rd51;
	mul.wide.s32 	%rd53, %r35, 4;
	add.s64 	%rd54, %rd52, %rd53;
	ld.global.f32 	%f10, [%rd54];
	ld.global.u64 	%rd55, [%rd1+8];
	cvta.to.global.u64 	%rd56, %rd55;
	add.s64 	%rd57, %rd56, %rd45;
	ld.global.u64 	%rd58, [%rd57];
	cvta.to.global.u64 	%rd59, %rd58;
	add.s64 	%rd60, %rd59, %rd53;
	ld.global.f32 	%f11, [%rd60];
	fma.rn.f32 	%f12, %f9, %f10, %f11;
	st.global.f32 	[%rd60], %f12;
	ld.global.u32 	%r36, [%rd1+4];
	add.s32 	%r37, %r48, 2;
	div.s32 	%r38, %r37, %r36;
	mul.lo.s32 	%r39, %r38, %r36;
	sub.s32 	%r40, %r37, %r39;
	ld.global.u64 	%rd61, [%rd2+8];
	cvta.to.global.u64 	%rd62, %rd61;
	mul.wide.s32 	%rd63, %r38, 8;
	add.s64 	%rd64, %rd62, %rd63;
	ld.global.u64 	%rd65, [%rd64];
	cvta.to.global.u64 	%rd66, %rd65;
	ld.global.f32 	%f13, [%rd66];
	ld.global.u64 	%rd67, [%rd3+8];
	cvta.to.global.u64 	%rd68, %rd67;
	ld.global.u64 	%rd69, [%rd68];
	cvta.to.global.u64 	%rd70, %rd69;
	mul.wide.s32 	%rd71, %r40, 4;
	add.s64 	%rd72, %rd70, %rd71;
	ld.global.f32 	%f14, [%rd72];
	ld.global.u64 	%rd73, [%rd1+8];
	cvta.to.global.u64 	%rd74, %rd73;
	add.s64 	%rd75, %rd74, %rd63;
	ld.global.u64 	%rd76, [%rd75];
	cvta.to.global.u64 	%rd77, %rd76;
	add.s64 	%rd78, %rd77, %rd71;
	ld.global.f32 	%f15, [%rd78];
	fma.rn.f32 	%f16, %f13, %f14, %f15;
	st.global.f32 	[%rd78], %f16;
	ld.global.u32 	%r41, [%rd1+4];
	add.s32 	%r42, %r48, 3;
	div.s32 	%r43, %r42, %r41;
	mul.lo.s32 	%r44, %r43, %r41;
	sub.s32 	%r45, %r42, %r44;
	ld.global.u64 	%rd79, [%rd2+8];
	cvta.to.global.u64 	%rd80, %rd79;
	mul.wide.s32 	%rd81, %r43, 8;
	add.s64 	%rd82, %rd80, %rd81;
	ld.global.u64 	%rd83, [%rd82];
	cvta.to.global.u64 	%rd84, %rd83;
	ld.global.f32 	%f17, [%rd84];
	ld.global.u64 	%rd85, [%rd3+8];
	cvta.to.global.u64 	%rd86, %rd85;
	ld.global.u64 	%rd87, [%rd86];
	cvta.to.global.u64 	%rd88, %rd87;
	mul.wide.s32 	%rd89, %r45, 4;
	add.s64 	%rd90, %rd88, %rd89;
	ld.global.f32 	%f18, [%rd90];
	ld.global.u64 	%rd91, [%rd1+8];
	cvta.to.global.u64 	%rd92, %rd91;
	add.s64 	%rd93, %rd92, %rd81;
	ld.global.u64 	%rd94, [%rd93];
	cvta.to.global.u64 	%rd95, %rd94;
	add.s64 	%rd96, %rd95, %rd89;
	ld.global.f32 	%f19, [%rd96];
	fma.rn.f32 	%f20, %f17, %f18, %f19;
	st.global.f32 	[%rd96], %f20;
	add.s32 	%r48, %r48, 4;
	setp.lt.s32 	%p5, %r48, %r2;
	@%p5 bra 	$L__BB0_5;
$L__BB0_6:
	ret;

}


// ===== COMPILED SASS (sm_100) =====

	.target	sm_100

	.elftype	@"ET_EXEC"


//--------------------- .note.nv.tkinfo           --------------------------
	.section	.note.nv.tkinfo,"",@"SHT_NOTE"
	.sectionflags	@"SHF_NOTE_NV_TKINFO"
	.tkinfo
        /*0018*/ 	.word	0x00000002
        /*0030*/ 	.string	""
        /*0030*/ 	.string	"ptxas"
        /*0030*/ 	.string	"Cuda compilation tools, release 13.0, V13.0.88"
        /*0030*/ 	.string	"Build cuda_13.0.r13.0/compiler.36424714_0"
        /*0030*/ 	.string	"-arch sm_100 -m 64 "



//--------------------- .note.nv.cuinfo           --------------------------
	.section	.note.nv.cuinfo,"",@"SHT_NOTE"
	.sectionflags	@"SHF_NOTE_NV_CUINFO"
        /*0018*/ 	.short	0x0002
        /*001a*/ 	.short	0x0064
        /*001c*/ 	.short	0x0082
	.zero		2


//--------------------- .nv.info                  --------------------------
	.section	.nv.info,"",@"SHT_CUDA_INFO"
	.align	4


	//----- nvinfo : EIATTR_REGCOUNT
	.align		4
        /*0000*/ 	.byte	0x04, 0x2f
        /*0002*/ 	.short	(.L_1 - .L_0)
	.align		4
.L_0:
        /*0004*/ 	.word	index@(_Z26matrixMultiplicationKernelP6MatrixS0_S0_)
        /*0008*/ 	.word	0x0000001b


	//----- nvinfo : EIATTR_FRAME_SIZE
	.align		4
.L_1:
        /*000c*/ 	.byte	0x04, 0x11
        /*000e*/ 	.short	(.L_3 - .L_2)
	.align		4
.L_2:
        /*0010*/ 	.word	index@(_Z26matrixMultiplicationKernelP6MatrixS0_S0_)
        /*0014*/ 	.word	0x00000000


	//----- nvinfo : EIATTR_MIN_STACK_SIZE
	.align		4
.L_3:
        /*0018*/ 	.byte	0x04, 0x12
        /*001a*/ 	.short	(.L_5 - .L_4)
	.align		4
.L_4:
        /*001c*/ 	.word	index@(_Z26matrixMultiplicationKernelP6MatrixS0_S0_)
        /*0020*/ 	.word	0x00000000
.L_5:


//--------------------- .nv.compat                --------------------------
	.section	.nv.compat,"",@"SHT_CUDA_COMPAT_INFO"
	.align	4
        /*0000*/ 	.byte	0x02, 0x09, 0x00, 0x00, 0x02, 0x02, 0x01, 0x00, 0x02, 0x05, 0x05, 0x00, 0x03, 0x07, 0x01, 0x01
        /*0010*/ 	.byte	0x02, 0x03, 0x00, 0x00, 0x02, 0x06, 0x01, 0x00, 0x04, 0x0b, 0x08, 0x00, 0x09, 0x00, 0x00, 0x00
        /*0020*/ 	.byte	0x00, 0x00, 0x00, 0x00


//--------------------- .nv.info._Z26matrixMultiplicationKernelP6MatrixS0_S0_ --------------------------
	.section	.nv.info._Z26matrixMultiplicationKernelP6MatrixS0_S0_,"",@"SHT_CUDA_INFO"
	.sectionflags	@""
	.align	4


	//----- nvinfo : EIATTR_CUDA_API_VERSION
	.align		4
        /*0000*/ 	.byte	0x04, 0x37
        /*0002*/ 	.short	(.L_7 - .L_6)
.L_6:
        /*0004*/ 	.word	0x00000082


	//----- nvinfo : EIATTR_KPARAM_INFO
	.align		4
.L_7:
        /*0008*/ 	.byte	0x04, 0x17
        /*000a*/ 	.short	(.L_9 - .L_8)
.L_8:
        /*000c*/ 	.word	0x00000000
        /*0010*/ 	.short	0x0002
        /*0012*/ 	.short	0x0010
        /*0014*/ 	.byte	0x00, 0xf5, 0x21, 0x00


	//----- nvinfo : EIATTR_KPARAM_INFO
	.align		4
.L_9:
        /*0018*/ 	.byte	0x04, 0x17
        /*001a*/ 	.short	(.L_11 - .L_10)
.L_10:
        /*001c*/ 	.word	0x00000000
        /*0020*/ 	.short	0x0001
        /*0022*/ 	.short	0x0008
        /*0024*/ 	.byte	0x00, 0xf5, 0x21, 0x00


	//----- nvinfo : EIATTR_KPARAM_INFO
	.align		4
.L_11:
        /*0028*/ 	.byte	0x04, 0x17
        /*002a*/ 	.short	(.L_13 - .L_12)
.L_12:
        /*002c*/ 	.word	0x00000000
        /*0030*/ 	.short	0x0000
        /*0032*/ 	.short	0x0000
        /*0034*/ 	.byte	0x00, 0xf5, 0x21, 0x00


	//----- nvinfo : EIATTR_SPARSE_MMA_MASK
	.align		4
.L_13:
        /*0038*/ 	.byte	0x03, 0x50
        /*003a*/ 	.short	0x0000


	//----- nvinfo : EIATTR_MAXREG_COUNT
	.align		4
        /*003c*/ 	.byte	0x03, 0x1b
        /*003e*/ 	.short	0x00ff


	//----- nvinfo : EIATTR_MERCURY_ISA_VERSION
	.align		4
        /*0040*/ 	.byte	0x03, 0x5f
        /*0042*/ 	.short	0x0101


	//----- nvinfo : EIATTR_VRC_CTA_INIT_COUNT
	.align		4
        /*0044*/ 	.byte	0x02, 0x4a
	.zero		1
	.zero		1


	//----- nvinfo : EIATTR_EXIT_INSTR_OFFSETS
	.align		4
        /*0048*/ 	.byte	0x04, 0x1c
        /*004a*/ 	.short	(.L_15 - .L_14)


	//   ....[0]....
.L_14:
        /*004c*/ 	.word	0x000000a0


	//   ....[1]....
        /*0050*/ 	.word	0x00000480


	//   ....[2]....
        /*0054*/ 	.word	0x00000fc0


	//----- nvinfo : EIATTR_CRS_STACK_SIZE
	.align		4
.L_15:
        /*0058*/ 	.byte	0x04, 0x1e
        /*005a*/ 	.short	(.L_17 - .L_16)
.L_16:
        /*005c*/ 	.word	0x00000000


	//----- nvinfo : EIATTR_CBANK_PARAM_SIZE
	.align		4
.L_17:
        /*0060*/ 	.byte	0x03, 0x19
        /*0062*/ 	.short	0x0018


	//----- nvinfo : EIATTR_PARAM_CBANK
	.align		4
        /*0064*/ 	.byte	0x04, 0x0a
        /*0066*/ 	.short	(.L_19 - .L_18)
	.align		4
.L_18:
        /*0068*/ 	.word	index@(.nv.constant0._Z26matrixMultiplicationKernelP6MatrixS0_S0_)
        /*006c*/ 	.short	0x0380
        /*006e*/ 	.short	0x0018


	//----- nvinfo : EIATTR_SW_WAR
	.align		4
.L_19:
        /*0070*/ 	.byte	0x04, 0x36
        /*0072*/ 	.short	(.L_21 - .L_20)
.L_20:
        /*0074*/ 	.word	0x00000008
.L_21:


//--------------------- .nv.callgraph             --------------------------
	.section	.nv.callgraph,"",@"SHT_CUDA_CALLGRAPH"
	.align	4
	.sectionentsize	8
	.align		4
        /*0000*/ 	.word	0x00000000
	.align		4
        /*0004*/ 	.word	0xffffffff
	.align		4
        /*0008*/ 	.word	0x00000000
	.align		4
        /*000c*/ 	.word	0xfffffffe
	.align		4
        /*0010*/ 	.word	0x00000000
	.align		4
        /*0014*/ 	.word	0xfffffffd
	.align		4
        /*0018*/ 	.word	0x00000000
	.align		4
        /*001c*/ 	.word	0xfffffffc


//--------------------- .text._Z26matrixMultiplicationKernelP6MatrixS0_S0_ --------------------------
	.section	.text._Z26matrixMultiplicationKernelP6MatrixS0_S0_,"ax",@progbits
	.align	128
        .global         _Z26matrixMultiplicationKernelP6MatrixS0_S0_
        .type           _Z26matrixMultiplicationKernelP6MatrixS0_S0_,@function
        .size           _Z26matrixMultiplicationKernelP6MatrixS0_S0_,(.L_x_5 - _Z26matrixMultiplicationKernelP6MatrixS0_S0_)
        .other          _Z26matrixMultiplicationKernelP6MatrixS0_S0_,@"STO_CUDA_ENTRY STV_DEFAULT"
_Z26matrixMultiplicationKernelP6MatrixS0_S0_:
.text._Z26matrixMultiplicationKernelP6MatrixS0_S0_:
[----:B------:R-:W-:Y:S08]  /*0000*/  LDC R1, c[0x0][0x37c] ;  /* 0x0000df00ff017b82 */ /* 0x000ff00000000800 */
[----:B------:R-:W0:Y:S01]  /*0010*/  LDC.64 R4, c[0x0][0x390] ;  /* 0x0000e400ff047b82 */ /* 0x000e220000000a00 */
[----:B------:R-:W0:Y:S02]  /*0020*/  LDCU.64 UR4, c[0x0][0x358] ;  /* 0x00006b00ff0477ac */ /* 0x000e240008000a00 */
[----:B0-----:R-:W2:Y:S05]  /*0030*/  LDG.E.64 R2, desc[UR4][R4.64] ;  /* 0x0000000404027981 */ /* 0x001eaa000c1e1b00 */
[----:B------:R-:W0:Y:S01]  /*0040*/  S2UR UR6, SR_CTAID.X ;  /* 0x00000000000679c3 */ /* 0x000e220000002500 */
[----:B------:R-:W0:Y:S07]  /*0050*/  S2R R0, SR_TID.X ;  /* 0x0000000000007919 */ /* 0x000e2e0000002100 */
[----:B------:R-:W0:Y:S02]  /*0060*/  LDC R7, c[0x0][0x360] ;  /* 0x0000d800ff077b82 */ /* 0x000e240000000800 */
[----:B0-----:R-:W-:-:S02]  /*0070*/  IMAD R0, R7, UR6, R0 ;  /* 0x0000000607007c24 */ /* 0x001fc4000f8e0200 */
[----:B--2---:R-:W-:-:S05]  /*0080*/  IMAD R3, R2, R3, RZ ;  /* 0x0000000302037224 */ /* 0x004fca00078e02ff */
[----:B------:R-:W-:-:S13]  /*0090*/  ISETP.GE.AND P0, PT, R3, 0x1, PT ;  /* 0x000000010300780c */ /* 0x000fda0003f06270 */
[----:B------:R-:W-:Y:S05]  /*00a0*/  @!P0 EXIT ;  /* 0x000000000000894d */ /* 0x000fea0003800000 */
[----:B------:R-:W-:Y:S01]  /*00b0*/  IMAD R10, R0, R3, RZ ;  /* 0x00000003000a7224 */ /* 0x000fe200078e02ff */
[----:B------:R-:W-:Y:S04]  /*00c0*/  BSSY.RECONVERGENT B0, `(.L_x_0) ;  /* 0x000003b000007945 */ /* 0x000fe80003800200 */
[----:B------:R-:W-:-:S04]  /*00d0*/  IADD3 R0, PT, PT, R3, R10, RZ ;  /* 0x0000000a03007210 */ /* 0x000fc80007ffe0ff */
[----:B------:R-:W-:-:S05]  /*00e0*/  VIADDMNMX R3, R10, 0x1, R0, !PT ;  /* 0x000000010a037846 */ /* 0x000fca0007800100 */
[----:B------:R-:W-:Y:S01]  /*00f0*/  IMAD.IADD R2, R3, 0x1, -R10 ;  /* 0x0000000103027824 */ /* 0x000fe200078e0a0a */
[----:B------:R-:W-:-:S04]  /*0100*/  IADD3 R3, PT, PT, R10, -R3, RZ ;  /* 0x800000030a037210 */ /* 0x000fc80007ffe0ff */
[----:B------:R-:W-:Y:S02]  /*0110*/  LOP3.LUT P1, R2, R2, 0x3, RZ, 0xc0, !PT ;  /* 0x0000000302027812 */ /* 0x000fe4000782c0ff */
[----:B------:R-:W-:Y:S01]  /*0120*/  ISETP.GT.U32.AND P0, PT, R3, -0x4, PT ;  /* 0xfffffffc0300780c */ /* 0x000fe20003f04070 */
[----:B------:R-:W-:-:S10]  /*0130*/  IMAD.MOV.U32 R3, RZ, RZ, R10 ;  /* 0x000000ffff037224 */ /* 0x000fd400078e000a */
[----:B------:R-:W-:Y:S05]  /*0140*/  @!P1 BRA `(.L_x_1) ;  /* 0x0000000000c89947 */ /* 0x000fea0003800000 */
[----:B------:R-:W0:Y:S01]  /*0150*/  LDC.64 R6, c[0x0][0x380] ;  /* 0x0000e000ff067b82 */ /* 0x000e220000000a00 */
[----:B------:R-:W-:Y:S01]  /*0160*/  IADD3 R2, PT, PT, -R2, RZ, RZ ;  /* 0x000000ff02027210 */ /* 0x000fe20007ffe1ff */
[----:B------:R-:W-:-:S06]  /*0170*/  IMAD.MOV.U32 R3, RZ, RZ, R10 ;  /* 0x000000ffff037224 */ /* 0x000fcc00078e000a */
[----:B------:R-:W1:Y:S02]  /*0180*/  LDC.64 R8, c[0x0][0x388] ;  /* 0x0000e200ff087b82 */ /* 0x000e640000000a00 */
.L_x_2:
[----:B--2---:R-:W2:Y:S04]  /*0190*/  LDG.E R12, desc[UR4][R4.64+0x4] ;  /* 0x00000404040c7981 */ /* 0x004ea8000c1e1900 */
[----:B------:R-:W3:Y:S04]  /*01a0*/  LDG.E.64 R16, desc[UR4][R4.64+0x8] ;  /* 0x0000080404107981 */ /* 0x000ee8000c1e1b00 */
[----:B0-----:R-:W4:Y:S04]  /*01b0*/  LDG.E.64 R14, desc[UR4][R6.64+0x8] ;  /* 0x00000804060e7981 */ /* 0x001f28000c1e1b00 */
[----:B-1----:R-:W5:Y:S01]  /*01c0*/  LDG.E.64 R10, desc[UR4][R8.64+0x8] ;  /* 0x00000804080a7981 */ /* 0x002f62000c1e1b00 */
[----:B--2---:R-:W-:-:S02]  /*01d0*/  IABS R13, R12 ;  /* 0x0000000c000d7213 */ /* 0x004fc40000000000 */
[----:B------:R-:W-:Y:S02]  /*01e0*/  IABS R23, R12 ;  /* 0x0000000c00177213 */ /* 0x000fe40000000000 */
[----:B------:R-:W0:Y:S01]  /*01f0*/  I2F.RP R20, R13 ;  /* 0x0000000d00147306 */ /* 0x000e220000209400 */
[----:B-----5:R-:W2:Y:S07]  /*0200*/  LDG.E.64 R10, desc[UR4][R10.64] ;  /* 0x000000040a0a7981 */ /* 0x020eae000c1e1b00 */
[----:B0-----:R-:W0:Y:S02]  /*0210*/  MUFU.RCP R20, R20 ;  /* 0x0000001400147308 */ /* 0x001e240000001000 */
[----:B0-----:R-:W-:Y:S01]  /*0220*/  IADD3 R18, PT, PT, R20, 0xffffffe, RZ ;  /* 0x0ffffffe14127810 */ /* 0x001fe20007ffe0ff */
[----:B------:R-:W-:-:S05]  /*0230*/  IMAD.MOV R20, RZ, RZ, -R23 ;  /* 0x000000ffff147224 */ /* 0x000fca00078e0a17 */
[----:B------:R0:W1:Y:S02]  /*0240*/  F2I.FTZ.U32.TRUNC.NTZ R19, R18 ;  /* 0x0000001200137305 */ /* 0x000064000021f000 */
[----:B0-----:R-:W-:Y:S02]  /*0250*/  HFMA2 R18, -RZ, RZ, 0, 0 ;  /* 0x00000000ff127431 */ /* 0x001fe400000001ff */
[----:B-1----:R-:W-:-:S04]  /*0260*/  IMAD.MOV R22, RZ, RZ, -R19 ;  /* 0x000000ffff167224 */ /* 0x002fc800078e0a13 */
[----:B------:R-:W-:Y:S01]  /*0270*/  IMAD R21, R22, R13, RZ ;  /* 0x0000000d16157224 */ /* 0x000fe200078e02ff */
[----:B------:R-:W-:-:S03]  /*0280*/  IABS R22, R3 ;  /* 0x0000000300167213 */ /* 0x000fc60000000000 */
[----:B------:R-:W-:-:S06]  /*0290*/  IMAD.HI.U32 R19, R19, R21, R18 ;  /* 0x0000001513137227 */ /* 0x000fcc00078e0012 */
[----:B------:R-:W-:-:S04]  /*02a0*/  IMAD.HI.U32 R19, R19, R22, RZ ;  /* 0x0000001613137227 */ /* 0x000fc800078e00ff */
[----:B------:R-:W-:-:S05]  /*02b0*/  IMAD R18, R19, R20, R22 ;  /* 0x0000001413127224 */ /* 0x000fca00078e0216 */
[----:B------:R-:W-:-:S13]  /*02c0*/  ISETP.GT.U32.AND P3, PT, R13, R18, PT ;  /* 0x000000120d00720c */ /* 0x000fda0003f64070 */
[-C--:B------:R-:W-:Y:S01]  /*02d0*/  @!P3 IADD3 R18, PT, PT, R18, -R13.reuse, RZ ;  /* 0x8000000d1212b210 */ /* 0x080fe20007ffe0ff */
[----:B------:R-:W-:Y:S01]  /*02e0*/  @!P3 VIADD R19, R19, 0x1 ;  /* 0x000000011313b836 */ /* 0x000fe20000000000 */
[----:B------:R-:W-:Y:S02]  /*02f0*/  ISETP.NE.AND P3, PT, R12, RZ, PT ;  /* 0x000000ff0c00720c */ /* 0x000fe40003f65270 */
[----:B------:R-:W-:Y:S02]  /*0300*/  ISETP.GE.U32.AND P1, PT, R18, R13, PT ;  /* 0x0000000d1200720c */ /* 0x000fe40003f26070 */
[----:B------:R-:W-:-:S04]  /*0310*/  LOP3.LUT R13, R3, R12, RZ, 0x3c, !PT ;  /* 0x0000000c030d7212 */ /* 0x000fc800078e3cff */
[----:B------:R-:W-:-:S07]  /*0320*/  ISETP.GE.AND P2, PT, R13, RZ, PT ;  /* 0x000000ff0d00720c */ /* 0x000fce0003f46270 */
[----:B------:R-:W-:-:S06]  /*0330*/  @P1 IADD3 R19, PT, PT, R19, 0x1, RZ ;  /* 0x0000000113131810 */ /* 0x000fcc0007ffe0ff */
[----:B------:R-:W-:Y:S01]  /*0340*/  @!P2 IMAD.MOV R19, RZ, RZ, -R19 ;  /* 0x000000ffff13a224 */ /* 0x000fe200078e0a13 */
[----:B------:R-:W-:-:S05]  /*0350*/  @!P3 LOP3.LUT R19, RZ, R12, RZ, 0x33, !PT ;  /* 0x0000000cff13b212 */ /* 0x000fca00078e33ff */
[----:B---3--:R-:W-:-:S04]  /*0360*/  IMAD.WIDE R16, R19, 0x8, R16 ;  /* 0x0000000813107825 */ /* 0x008fc800078e0210 */
[C---:B----4-:R-:W-:Y:S02]  /*0370*/  IMAD.WIDE R14, R19.reuse, 0x8, R14 ;  /* 0x00000008130e7825 */ /* 0x050fe400078e020e */
[----:B------:R-:W3:Y:S04]  /*0380*/  LDG.E.64 R16, desc[UR4][R16.64] ;  /* 0x0000000410107981 */ /* 0x000ee8000c1e1b00 */
[----:B------:R-:W4:Y:S01]  /*0390*/  LDG.E.64 R14, desc[UR4][R14.64] ;  /* 0x000000040e0e7981 */ /* 0x000f22000c1e1b00 */
[----:B------:R-:W-:-:S05]  /*03a0*/  IADD3 R19, PT, PT, -R19, RZ, RZ ;  /* 0x000000ff13137210 */ /* 0x000fca0007ffe1ff */
[----:B------:R-:W-:-:S04]  /*03b0*/  IMAD R19, R12, R19, R3 ;  /* 0x000000130c137224 */ /* 0x000fc800078e0203 */
[----:B--2---:R-:W-:-:S06]  /*03c0*/  IMAD.WIDE R12, R19, 0x4, R10 ;  /* 0x00000004130c7825 */ /* 0x004fcc00078e020a */
[----:B------:R-:W2:Y:S01]  /*03d0*/  LDG.E R13, desc[UR4][R12.64] ;  /* 0x000000040c0d7981 */ /* 0x000ea2000c1e1900 */
[----:B---3--:R-:W-:-:S03]  /*03e0*/  IMAD.WIDE R18, R19, 0x4, R16 ;  /* 0x0000000413127825 */ /* 0x008fc600078e0210 */
[----:B----4-:R-:W2:Y:S04]  /*03f0*/  LDG.E R20, desc[UR4][R14.64] ;  /* 0x000000040e147981 */ /* 0x010ea8000c1e1900 */
[----:B------:R-:W2:Y:S01]  /*0400*/  LDG.E R21, desc[UR4][R18.64] ;  /* 0x0000000412157981 */ /* 0x000ea2000c1e1900 */
[----:B------:R-:W-:-:S05]  /*0410*/  VIADD R2, R2, 0x1 ;  /* 0x0000000102027836 */ /* 0x000fca0000000000 */
[----:B------:R-:W-:Y:S02]  /*0420*/  ISETP.NE.AND P1, PT, R2, RZ, PT ;  /* 0x000000ff0200720c */ /* 0x000fe40003f25270 */
[----:B------:R-:W-:Y:S01]  /*0430*/  IADD3 R3, PT, PT, R3, 0x1, RZ ;  /* 0x0000000103037810 */ /* 0x000fe20007ffe0ff */
[----:B--2---:R-:W-:-:S05]  /*0440*/  FFMA R21, R20, R13, R21 ;  /* 0x0000000d14157223 */ /* 0x004fca0000000015 */
[----:B------:R2:W-:Y:S05]  /*0450*/  STG.E desc[UR4][R18.64], R21 ;  /* 0x0000001512007986 */ /* 0x0005ea000c101904 */
[----:B------:R-:W-:Y:S05]  /*0460*/  @P1 BRA `(.L_x_2) ;  /* 0xfffffffc00481947 */ /* 0x000fea000383ffff */
.L_x_1:
[----:B------:R-:W-:Y:S05]  /*0470*/  BSYNC.RECONVERGENT B0 ;  /* 0x0000000000007941 */ /* 0x000fea0003800200 */
.L_x_0:
[----:B------:R-:W-:Y:S05]  /*0480*/  @P0 EXIT ;  /* 0x000000000000094d */ /* 0x000fea0003800000 */
[----:B------:R-:W0:Y:S02]  /*0490*/  LDC.64 R4, c[0x0][0x390] ;  /* 0x0000e400ff047b82 */ /* 0x000e240000000a00 */
.L_x_3:
[----:B0-----:R-:W2:Y:S01]  /*04a0*/  LDG.E R2, desc[UR4][R4.64+0x4] ;  /* 0x0000040404027981 */ /* 0x001ea2000c1e1900 */
[----:B------:R-:W0:Y:S03]  /*04b0*/  LDC.64 R8, c[0x0][0x388] ;  /* 0x0000e200ff087b82 */ /* 0x000e260000000a00 */
[----:B------:R-:W3:Y:S05]  /*04c0*/  LDG.E.64 R14, desc[UR4][R4.64+0x8] ;  /* 0x00000804040e7981 */ /* 0x000eea000c1e1b00 */
[----:B-1----:R-:W1:Y:S01]  /*04d0*/  LDC.64 R6, c[0x0][0x380] ;  /* 0x0000e000ff067b82 */ /* 0x002e620000000a00 */
[----:B0-----:R-:W4:Y:S04]  /*04e0*/  LDG.E.64 R10, desc[UR4][R8.64+0x8] ;  /* 0x00000804080a7981 */ /* 0x001f28000c1e1b00 */
[----:B-1----:R-:W5:Y:S01]  /*04f0*/  LDG.E.64 R12, desc[UR4][R6.64+0x8] ;  /* 0x00000804060c7981 */ /* 0x002f62000c1e1b00 */
[----:B------:R-:W-:-:S02]  /*0500*/  IABS R20, R3 ;  /* 0x0000000300147213 */ /* 0x000fc40000000000 */
[----:B--2---:R-:W-:-:S04]  /*0510*/  IABS R18, R2 ;  /* 0x0000000200127213 */ /* 0x004fc80000000000 */
[----:B------:R-:W0:Y:S08]  /*0520*/  I2F.RP R19, R18 ;  /* 0x0000001200137306 */ /* 0x000e300000209400 */
[----:B0-----:R-:W0:Y:S01]  /*0530*/  MUFU.RCP R19, R19 ;  /* 0x0000001300137308 */ /* 0x001e220000001000 */
[----:B------:R-:W-:Y:S01]  /*0540*/  IABS R22, R2 ;  /* 0x0000000200167213 */ /* 0x000fe20000000000 */
[----:B----4-:R-:W2:Y:S01]  /*0550*/  LDG.E.64 R10, desc[UR4][R10.64] ;  /* 0x000000040a0a7981 */ /* 0x010ea2000c1e1b00 */
[----:B0-----:R-:W-:-:S05]  /*0560*/  VIADD R16, R19, 0xffffffe ;  /* 0x0ffffffe13107836 */ /* 0x001fca0000000000 */
[----:B------:R0:W1:Y:S02]  /*0570*/  F2I.FTZ.U32.TRUNC.NTZ R17, R16 ;  /* 0x0000001000117305 */ /* 0x000064000021f000 */
[----:B0-----:R-:W-:Y:S01]  /*0580*/  IMAD.MOV.U32 R16, RZ, RZ, RZ ;  /* 0x000000ffff107224 */ /* 0x001fe200078e00ff */
[----:B-1----:R-:W-:-:S05]  /*0590*/  IADD3 R21, PT, PT, RZ, -R17, RZ ;  /* 0x80000011ff157210 */ /* 0x002fca0007ffe0ff */
[----:B------:R-:W-:-:S04]  /*05a0*/  IMAD R21, R21, R18, RZ ;  /* 0x0000001215157224 */ /* 0x000fc800078e02ff */
[----:B------:R-:W-:Y:S01]  /*05b0*/  IMAD.HI.U32 R17, R17, R21, R16 ;  /* 0x0000001511117227 */ /* 0x000fe200078e0010 */
[----:B------:R-:W-:-:S05]  /*05c0*/  IADD3 R19, PT, PT, RZ, -R22, RZ ;  /* 0x80000016ff137210 */ /* 0x000fca0007ffe0ff */
[----:B------:R-:W-:-:S04]  /*05d0*/  IMAD.HI.U32 R17, R17, R20, RZ ;  /* 0x0000001411117227 */ /* 0x000fc800078e00ff */
[----:B------:R-:W-:-:S05]  /*05e0*/  IMAD R19, R17, R19, R20 ;  /* 0x0000001311137224 */ /* 0x000fca00078e0214 */
[----:B------:R-:W-:Y:S02]  /*05f0*/  ISETP.GT.U32.AND P1, PT, R18, R19, PT ;  /* 0x000000131200720c */ /* 0x000fe40003f24070 */
[----:B------:R-:W-:-:S11]  /*0600*/  LOP3.LUT R16, R3, R2, RZ, 0x3c, !PT ;  /* 0x0000000203107212 */ /* 0x000fd600078e3cff */
[----:B------:R-:W-:-:S05]  /*0610*/  @!P1 IMAD.IADD R19, R19, 0x1, -R18 ;  /* 0x0000000113139824 */ /* 0x000fca00078e0a12 */
[----:B------:R-:W-:Y:S02]  /*0620*/  ISETP.GE.U32.AND P0, PT, R19, R18, PT ;  /* 0x000000121300720c */ /* 0x000fe40003f06070 */
[----:B------:R-:W-:Y:S02]  /*0630*/  ISETP.GE.AND P2, PT, R16, RZ, PT ;  /* 0x000000ff1000720c */ /* 0x000fe40003f46270 */
[----:B------:R-:W-:Y:S02]  /*0640*/  @!P1 IADD3 R17, PT, PT, R17, 0x1, RZ ;  /* 0x0000000111119810 */ /* 0x000fe40007ffe0ff */
[----:B------:R-:W-:-:S07]  /*0650*/  ISETP.NE.AND P1, PT, R2, RZ, PT ;  /* 0x000000ff0200720c */ /* 0x000fce0003f25270 */
[----:B------:R-:W-:-:S05]  /*0660*/  @P0 VIADD R17, R17, 0x1 ;  /* 0x0000000111110836 */ /* 0x000fca0000000000 */
[----:B------:R-:W-:Y:S02]  /*0670*/  @!P2 IADD3 R17, PT, PT, -R17, RZ, RZ ;  /* 0x000000ff1111a210 */ /* 0x000fe40007ffe1ff */
[----:B------:R-:W-:-:S05]  /*0680*/  @!P1 LOP3.LUT R17, RZ, R2, RZ, 0x33, !PT ;  /* 0x00000002ff119212 */ /* 0x000fca00078e33ff */
[----:B---3--:R-:W-:-:S04]  /*0690*/  IMAD.WIDE R14, R17, 0x8, R14 ;  /* 0x00000008110e7825 */ /* 0x008fc800078e020e */
[----:B-----5:R-:W-:Y:S02]  /*06a0*/  IMAD.WIDE R12, R17, 0x8, R12 ;  /* 0x00000008110c7825 */ /* 0x020fe400078e020c */
[----:B------:R-:W3:Y:S04]  /*06b0*/  LDG.E.64 R14, desc[UR4][R14.64] ;  /* 0x000000040e0e7981 */ /* 0x000ee8000c1e1b00 */
[----:B------:R-:W4:Y:S01]  /*06c0*/  LDG.E.64 R18, desc[UR4][R12.64] ;  /* 0x000000040c127981 */ /* 0x000f22000c1e1b00 */
[----:B------:R-:W-:-:S04]  /*06d0*/  IMAD.MOV R23, RZ, RZ, -R17 ;  /* 0x000000ffff177224 */ /* 0x000fc800078e0a11 */
[----:B------:R-:W-:-:S04]  /*06e0*/  IMAD R23, R2, R23, R3 ;  /* 0x0000001702177224 */ /* 0x000fc800078e0203 */
[----:B--2---:R-:W-:-:S06]  /*06f0*/  IMAD.WIDE R20, R23, 0x4, R10 ;  /* 0x0000000417147825 */ /* 0x004fcc00078e020a */
[----:B------:R-:W2:Y:S01]  /*0700*/  LDG.E R21, desc[UR4][R20.64] ;  /* 0x0000000414157981 */ /* 0x000ea2000c1e1900 */
[----:B---3--:R-:W-:-:S03]  /*0710*/  IMAD.WIDE R22, R23, 0x4, R14 ;  /* 0x0000000417167825 */ /* 0x008fc600078e020e */
[----:B----4-:R-:W2:Y:S04]  /*0720*/  LDG.E R18, desc[UR4][R18.64] ;  /* 0x0000000412127981 */ /* 0x010ea8000c1e1900 */
[----:B------:R-:W2:Y:S02]  /*0730*/  LDG.E R17, desc[UR4][R22.64] ;  /* 0x0000000416117981 */ /* 0x000ea4000c1e1900 */
[----:B--2---:R-:W-:-:S05]  /*0740*/  FFMA R17, R18, R21, R17 ;  /* 0x0000001512117223 */ /* 0x004fca0000000011 */
[----:B------:R0:W-:Y:S04]  /*0750*/  STG.E desc[UR4][R22.64], R17 ;  /* 0x0000001116007986 */ /* 0x0001e8000c101904 */
[----:B------:R-:W2:Y:S04]  /*0760*/  LDG.E R2, desc[UR4][R4.64+0x4] ;  /* 0x0000040404027981 */ /* 0x000ea8000c1e1900 */
[----:B------:R-:W3:Y:S04]  /*0770*/  LDG.E.64 R14, desc[UR4][R4.64+0x8] ;  /* 0x00000804040e7981 */ /* 0x000ee8000c1e1b00 */
[----:B------:R-:W4:Y:S04]  /*0780*/  LDG.E.64 R12, desc[UR4][R6.64+0x8] ;  /* 0x00000804060c7981 */ /* 0x000f28000c1e1b00 */
[----:B------:R-:W5:Y:S01]  /*0790*/  LDG.E.64 R10, desc[UR4][R8.64+0x8] ;  /* 0x00000804080a7981 */ /* 0x000f62000c1e1b00 */
[----:B0-----:R-:W-:-:S04]  /*07a0*/  IADD3 R17, PT, PT, R3, 0x1, RZ ;  /* 0x0000000103117810 */ /* 0x001fc80007ffe0ff */
[----:B------:R-:W-:Y:S02]  /*07b0*/  IABS R20, R17 ;  /* 0x0000001100147213 */ /* 0x000fe40000000000 */
[----:B--2---:R-:W-:-:S04]  /*07c0*/  IABS R16, R2 ;  /* 0x0000000200107213 */ /* 0x004fc80000000000 */
[----:B------:R-:W0:Y:S01]  /*07d0*/  I2F.RP R24, R16 ;  /* 0x0000001000187306 */ /* 0x000e220000209400 */
[----:B------:R-:W-:Y:S01]  /*07e0*/  IABS R22, R2 ;  /* 0x0000000200167213 */ /* 0x000fe20000000000 */
[----:B-----5:R-:W2:Y:S06]  /*07f0*/  LDG.E.64 R10, desc[UR4][R10.64] ;  /* 0x000000040a0a7981 */ /* 0x020eac000c1e1b00 */
[----:B0-----:R-:W0:Y:S02]  /*0800*/  MUFU.RCP R24, R24 ;  /* 0x0000001800187308 */ /* 0x001e240000001000 */
[----:B0-----:R-:W-:-:S06]  /*0810*/  IADD3 R18, PT, PT, R24, 0xffffffe, RZ ;  /* 0x0ffffffe18127810 */ /* 0x001fcc0007ffe0ff */
[----:B------:R0:W1:Y:S02]  /*0820*/  F2I.FTZ.U32.TRUNC.NTZ R19, R18 ;  /* 0x0000001200137305 */ /* 0x000064000021f000 */
[----:B0-----:R-:W-:Y:S02]  /*0830*/  IMAD.MOV.U32 R18, RZ, RZ, RZ ;  /* 0x000000ffff127224 */ /* 0x001fe400078e00ff */
[----:B-1----:R-:W-:-:S04]  /*0840*/  IMAD.MOV R21, RZ, RZ, -R19 ;  /* 0x000000ffff157224 */ /* 0x002fc800078e0a13 */
[----:B------:R-:W-:-:S04]  /*0850*/  IMAD R21, R21, R16, RZ ;  /* 0x0000001015157224 */ /* 0x000fc800078e02ff */
[----:B------:R-:W-:Y:S01]  /*0860*/  IMAD.HI.U32 R19, R19, R21, R18 ;  /* 0x0000001513137227 */ /* 0x000fe200078e0012 */
[----:B------:R-:W-:-:S05]  /*0870*/  IADD3 R21, PT, PT, RZ, -R22, RZ ;  /* 0x80000016ff157210 */ /* 0x000fca0007ffe0ff */
[----:B------:R-:W-:-:S04]  /*0880*/  IMAD.HI.U32 R19, R19, R20, RZ ;  /* 0x0000001413137227 */ /* 0x000fc800078e00ff */
[----:B------:R-:W-:-:S05]  /*0890*/  IMAD R21, R19, R21, R20 ;  /* 0x0000001513157224 */ /* 0x000fca00078e0214 */
[----:B------:R-:W-:-:S13]  /*08a0*/  ISETP.GT.U32.AND P1, PT, R16, R21, PT ;  /* 0x000000151000720c */ /* 0x000fda0003f24070 */
[----:B------:R-:W-:-:S05]  /*08b0*/  @!P1 IMAD.IADD R21, R21, 0x1, -R16 ;  /* 0x0000000115159824 */ /* 0x000fca00078e0a10 */
[----:B------:R-:W-:Y:S02]  /*08c0*/  ISETP.GE.U32.AND P0, PT, R21, R16, PT ;  /* 0x000000101500720c */ /* 0x000fe40003f06070 */
[----:B------:R-:W-:Y:S02]  /*08d0*/  LOP3.LUT R16, R17, R2, RZ, 0x3c, !PT ;  /* 0x0000000211107212 */ /* 0x000fe400078e3cff */
[----:B------:R-:W-:Y:S02]  /*08e0*/  @!P1 IADD3 R19, PT, PT, R19, 0x1, RZ ;  /* 0x0000000113139810 */ /* 0x000fe40007ffe0ff */
[----:B------:R-:W-:Y:S02]  /*08f0*/  ISETP.GE.AND P2, PT, R16, RZ, PT ;  /* 0x000000ff1000720c */ /* 0x000fe40003f46270 */
[----:B------:R-:W-:-:S05]  /*0900*/  ISETP.NE.AND P1, PT, R2, RZ, PT ;  /* 0x000000ff0200720c */ /* 0x000fca0003f25270 */
[----:B------:R-:W-:-:S05]  /*0910*/  @P0 VIADD R19, R19, 0x1 ;  /* 0x0000000113130836 */ /* 0x000fca0000000000 */
[----:B------:R-:W-:-:S05]  /*0920*/  MOV R21, R19 ;  /* 0x0000001300157202 */ /* 0x000fca0000000f00 */
        /* <DEDUP_REMOVED lines=19> */
[----:B0-----:R-:W-:-:S05]  /*0a60*/  VIADD R17, R3, 0x2 ;  /* 0x0000000203117836 */ /* 0x001fca0000000000 */
[----:B------:R-:W-:Y:S02]  /*0a70*/  IABS R20, R17 ;  /* 0x0000001100147213 */ /* 0x000fe40000000000 */
[----:B--2---:R-:W-:-:S04]  /*0a80*/  IABS R16, R2 ;  /* 0x0000000200107213 */ /* 0x004fc80000000000 */
[----:B------:R-:W0:Y:S01]  /*0a90*/  I2F.RP R24, R16 ;  /* 0x0000001000187306 */ /* 0x000e220000209400 */
[----:B------:R-:W-:Y:S01]  /*0aa0*/  IABS R22, R2 ;  /* 0x0000000200167213 */ /* 0x000fe20000000000 */
[----:B-----5:R-:W2:Y:S06]  /*0ab0*/  LDG.E.64 R10, desc[UR4][R10.64] ;  /* 0x000000040a0a7981 */ /* 0x020eac000c1e1b00 */
[----:B0-----:R-:W0:Y:S02]  /*0ac0*/  MUFU.RCP R24, R24 ;  /* 0x0000001800187308 */ /* 0x001e240000001000 */
[----:B0-----:R-:W-:-:S06]  /*0ad0*/  VIADD R18, R24, 0xffffffe ;  /* 0x0ffffffe18127836 */ /* 0x001fcc0000000000 */
[----:B------:R0:W1:Y:S02]  /*0ae0*/  F2I.FTZ.U32.TRUNC.NTZ R19, R18 ;  /* 0x0000001200137305 */ /* 0x000064000021f000 */
[----:B0-----:R-:W-:Y:S01]  /*0af0*/  HFMA2 R18, -RZ, RZ, 0, 0 ;  /* 0x00000000ff127431 */ /* 0x001fe200000001ff */
[----:B-1----:R-:W-:-:S05]  /*0b00*/  IADD3 R21, PT, PT, RZ, -R19, RZ ;  /* 0x80000013ff157210 */ /* 0x002fca0007ffe0ff */
[----:B------:R-:W-:-:S04]  /*0b10*/  IMAD R21, R21, R16, RZ ;  /* 0x0000001015157224 */ /* 0x000fc800078e02ff */
[----:B------:R-:W-:-:S04]  /*0b20*/  IMAD.HI.U32 R19, R19, R21, R18 ;  /* 0x0000001513137227 */ /* 0x000fc800078e0012 */
[----:B------:R-:W-:Y:S02]  /*0b30*/  IMAD.MOV R21, RZ, RZ, -R22 ;  /* 0x000000ffff157224 */ /* 0x000fe400078e0a16 */
[----:B------:R-:W-:-:S04]  /*0b40*/  IMAD.HI.U32 R19, R19, R20, RZ ;  /* 0x0000001413137227 */ /* 0x000fc800078e00ff */
[----:B------:R-:W-:-:S05]  /*0b50*/  IMAD R21, R19, R21, R20 ;  /* 0x0000001513157224 */ /* 0x000fca00078e0214 */
[----:B------:R-:W-:-:S13]  /*0b60*/  ISETP.GT.U32.AND P1, PT, R16, R21, PT ;  /* 0x000000151000720c */ /* 0x000fda0003f24070 */
[----:B------:R-:W-:-:S04]  /*0b70*/  @!P1 IADD3 R21, PT, PT, R21, -R16, RZ ;  /* 0x8000001015159210 */ /* 0x000fc80007ffe0ff */
[----:B------:R-:W-:Y:S02]  /*0b80*/  ISETP.GE.U32.AND P0, PT, R21, R16, PT ;  /* 0x000000101500720c */ /* 0x000fe40003f06070 */
[----:B------:R-:W-:Y:S01]  /*0b90*/  LOP3.LUT R16, R17, R2, RZ, 0x3c, !PT ;  /* 0x0000000211107212 */ /* 0x000fe200078e3cff */
[----:B------:R-:W-:Y:S01]  /*0ba0*/  @!P1 VIADD R19, R19, 0x1 ;  /* 0x0000000113139836 */ /* 0x000fe20000000000 */
[----:B------:R-:W-:Y:S02]  /*0bb0*/  ISETP.NE.AND P1, PT, R2, RZ, PT ;  /* 0x000000ff0200720c */ /* 0x000fe40003f25270 */
        /* <DEDUP_REMOVED lines=21> */
[----:B------:R-:W-:Y:S01]  /*0d10*/  VIADD R13, R3, 0x3 ;  /* 0x00000003030d7836 */ /* 0x000fe20000000000 */
[----:B--2---:R-:W-:-:S04]  /*0d20*/  IABS R23, R2 ;  /* 0x0000000200177213 */ /* 0x004fc80000000000 */
[----:B------:R-:W0:Y:S01]  /*0d30*/  I2F.RP R12, R23 ;  /* 0x00000017000c7306 */ /* 0x000e220000209400 */
[----:B-----5:R-:W2:Y:S07]  /*0d40*/  LDG.E.64 R8, desc[UR4][R8.64] ;  /* 0x0000000408087981 */ /* 0x020eae000c1e1b00 */
[----:B0-----:R-:W0:Y:S02]  /*0d50*/  MUFU.RCP R12, R12 ;  /* 0x0000000c000c7308 */ /* 0x001e240000001000 */
[----:B0-----:R-:W-:-:S06]  /*0d60*/  VIADD R14, R12, 0xffffffe ;  /* 0x0ffffffe0c0e7836 */ /* 0x001fcc0000000000 */
[----:B------:R0:W5:Y:S01]  /*0d70*/  F2I.FTZ.U32.TRUNC.NTZ R15, R14 ;  /* 0x0000000e000f7305 */ /* 0x000162000021f000 */
[----:B------:R-:W-:Y:S02]  /*0d80*/  IABS R12, R13 ;  /* 0x0000000d000c7213 */ /* 0x000fe40000000000 */
[----:B0-----:R-:W-:Y:S02]  /*0d90*/  MOV R14, RZ ;  /* 0x000000ff000e7202 */ /* 0x001fe40000000f00 */
[----:B-----5:R-:W-:-:S05]  /*0da0*/  IADD3 R16, PT, PT, RZ, -R15, RZ ;  /* 0x8000000fff107210 */ /* 0x020fca0007ffe0ff */
[----:B------:R-:W-:Y:S01]  /*0db0*/  IMAD R17, R16, R23, RZ ;  /* 0x0000001710117224 */ /* 0x000fe200078e02ff */
[----:B------:R-:W-:-:S03]  /*0dc0*/  IABS R16, R2 ;  /* 0x0000000200107213 */ /* 0x000fc60000000000 */
        /* <DEDUP_REMOVED lines=11> */
[----:B------:R-:W-:-:S04]  /*0e80*/  @P0 IADD3 R15, PT, PT, R15, 0x1, RZ ;  /* 0x000000010f0f0810 */ /* 0x000fc80007ffe0ff */
        /* <DEDUP_REMOVED lines=14> */
[----:B------:R-:W-:-:S04]  /*0f70*/  IADD3 R3, PT, PT, R3, 0x4, RZ ;  /* 0x0000000403037810 */ /* 0x000fc80007ffe0ff */
[----:B------:R-:W-:Y:S01]  /*0f80*/  ISETP.GE.AND P0, PT, R3, R0, PT ;  /* 0x000000000300720c */ /* 0x000fe20003f06270 */
[----:B--2---:R-:W-:-:S05]  /*0f90*/  FFMA R17, R2, R11, R17 ;  /* 0x0000000b02117223 */ /* 0x004fca0000000011 */
[----:B------:R1:W-:Y:S07]  /*0fa0*/  STG.E desc[UR4][R12.64], R17 ;  /* 0x000000110c007986 */ /* 0x0003ee000c101904 */
[----:B------:R-:W-:Y:S05]  /*0fb0*/  @!P0 BRA `(.L_x_3) ;  /* 0xfffffff400388947 */ /* 0x000fea000383ffff */
[----:B------:R-:W-:Y:S05]  /*0fc0*/  EXIT ;  /* 0x000000000000794d */ /* 0x000fea0003800000 */
.L_x_4:
[----:B------:R-:W-:-:S00]  /*0fd0*/  BRA `(.L_x_4) ;  /* 0xfffffffc00fc7947 */ /* 0x000fc0000383ffff */
[----:B------:R-:W-:-:S00]  /*0fe0*/  NOP ;  /* 0x0000000000007918 */ /* 0x000fc00000000000 */
        /* <DEDUP_REMOVED lines=9> */
.L_x_5:


//--------------------- .nv.shared.reserved.0     --------------------------
	.section	.nv.shared.reserved.0,"aw",@nobits
	.weak		__nv_reservedSMEM_offset_0_alias
	.size		__nv_reservedSMEM_offset_0_alias, 0, 64
	.other		__nv_reservedSMEM_offset_0_alias,@"STO_CUDA_RESERVED_SHARED STV_DEFAULT"
__nv_reservedSMEM_offset_0_alias:
	.zero		0
	.zero		64


//--------------------- .nv.constant0._Z26matrixMultiplicationKernelP6MatrixS0_S0_ --------------------------
	.section	.nv.constant0._Z26matrixMultiplicationKernelP6MatrixS0_S0_,"a",@progbits
	.sectionflags	@""
	.align	4
.nv.constant0._Z26matrixMultiplicationKernelP6MatrixS0_S0_:
	.zero		920


//--------------------- SYMBOLS --------------------------

	.type		.nv.reservedSmem.offset0,@object
	.size		.nv.reservedSmem.offset0,0x4
